//
// Generated by NVIDIA NVVM Compiler
//
// Compiler Build ID: CL-36424714
// Cuda compilation tools, release 13.0, V13.0.88
// Based on NVVM 20.0.0
//

.version 9.0
.target sm_100
.address_size 64

	// .globl	_Z8up_sweepPfi

.visible .entry _Z8up_sweepPfi(
	.param .u64 .ptr .align 1 _Z8up_sweepPfi_param_0,
	.param .u32 _Z8up_sweepPfi_param_1
)
{
	.reg .pred 	%p<5>;
	.reg .b32 	%r<23>;
	.reg .b32 	%f<4>;
	.reg .b64 	%rd<7>;

	ld.param.u64 	%rd2, [_Z8up_sweepPfi_param_0];
	ld.param.u32 	%r21, [_Z8up_sweepPfi_param_1];
	mov.u32 	%r1, %tid.x;
	mov.u32 	%r20, %ntid.x;
	setp.lt.u32 	%p1, %r20, 2;
	@%p1 bra 	$L__BB0_7;
	cvta.to.global.u64 	%rd1, %rd2;
	mov.u32 	%r12, %ctaid.x;
	mad.lo.s32 	%r3, %r12, %r20, %r1;
	div.u32 	%r13, %r3, %r20;
$L__BB0_2:
	shr.u32 	%r6, %r20, 1;
	bar.sync 	0;
	setp.ge.u32 	%p2, %r1, %r6;
	@%p2 bra 	$L__BB0_5;
	mad.lo.s32 	%r14, %r13, %r6, %r1;
	mul.lo.s32 	%r16, %r14, %r21;
	shl.b32 	%r17, %r16, 1;
	add.s32 	%r18, %r17, %r21;
	add.s32 	%r7, %r18, -1;
	add.s32 	%r8, %r7, %r21;
	max.u32 	%r19, %r7, %r8;
	setp.gt.u32 	%p3, %r19, 1024;
	@%p3 bra 	$L__BB0_6;
	mul.wide.u32 	%rd3, %r7, 4;
	add.s64 	%rd4, %rd1, %rd3;
	ld.global.f32 	%f1, [%rd4];
	mul.wide.u32 	%rd5, %r8, 4;
	add.s64 	%rd6, %rd1, %rd5;
	ld.global.f32 	%f2, [%rd6];
	add.f32 	%f3, %f1, %f2;
	st.global.f32 	[%rd6], %f3;
$L__BB0_5:
	shl.b32 	%r21, %r21, 1;
$L__BB0_6:
	setp.gt.u32 	%p4, %r20, 3;
	mov.u32 	%r20, %r6;
	@%p4 bra 	$L__BB0_2;
$L__BB0_7:
	ret;

}
	// .globl	_Z11assign_zeroPfx
.visible .entry _Z11assign_zeroPfx(
	.param .u64 .ptr .align 1 _Z11assign_zeroPfx_param_0,
	.param .u64 _Z11assign_zeroPfx_param_1
)
{
	.reg .b32 	%r<2>;
	.reg .b64 	%rd<6>;

	ld.param.u64 	%rd1, [_Z11assign_zeroPfx_param_0];
	ld.param.u64 	%rd2, [_Z11assign_zeroPfx_param_1];
	cvta.to.global.u64 	%rd3, %rd1;
	shl.b64 	%rd4, %rd2, 2;
	add.s64 	%rd5, %rd3, %rd4;
	mov.b32 	%r1, 0;
	st.global.u32 	[%rd5+-4], %r1;
	ret;

}
	// .globl	_Z10down_sweepPfi
.visible .entry _Z10down_sweepPfi(
	.param .u64 .ptr .align 1 _Z10down_sweepPfi_param_0,
	.param .u32 _Z10down_sweepPfi_param_1
)
{
	.reg .pred 	%p<7>;
	.reg .b32 	%r<29>;
	.reg .b32 	%f<4>;
	.reg .b64 	%rd<7>;

	ld.param.u64 	%rd2, [_Z10down_sweepPfi_param_0];
	ld.param.u32 	%r25, [_Z10down_sweepPfi_param_1];
	mov.u32 	%r1, %tid.x;
	mov.u32 	%r2, %ntid.x;
	setp.lt.u32 	%p1, %r2, 2;
	mov.u32 	%r26, %r2;
	@%p1 bra 	$L__BB2_1;
	bra.uni 	$L__BB2_8;
$L__BB2_1:
	setp.lt.u32 	%p3, %r2, 2;
	@%p3 bra 	$L__BB2_7;
	cvta.to.global.u64 	%rd1, %rd2;
	mov.u32 	%r17, %ctaid.x;
	mad.lo.s32 	%r4, %r17, %r2, %r1;
	mov.b32 	%r27, 1;
	div.u32 	%r18, %r4, %r2;
$L__BB2_3:
	shr.s32 	%r25, %r25, 1;
	bar.sync 	0;
	setp.ge.u32 	%p4, %r1, %r27;
	@%p4 bra 	$L__BB2_6;
	mad.lo.s32 	%r19, %r18, %r27, %r1;
	mul.lo.s32 	%r20, %r19, %r25;
	shl.b32 	%r21, %r20, 1;
	add.s32 	%r22, %r21, %r25;
	add.s32 	%r12, %r22, -1;
	add.s32 	%r23, %r12, %r25;
	max.u32 	%r24, %r12, %r23;
	setp.gt.u32 	%p5, %r24, 1024;
	@%p5 bra 	$L__BB2_6;
	mul.wide.u32 	%rd3, %r12, 4;
	add.s64 	%rd4, %rd1, %rd3;
	ld.global.f32 	%f1, [%rd4];
	mul.wide.u32 	%rd5, %r23, 4;
	add.s64 	%rd6, %rd1, %rd5;
	ld.global.f32 	%f2, [%rd6];
	st.global.f32 	[%rd4], %f2;
	add.f32 	%f3, %f1, %f2;
	st.global.f32 	[%rd6], %f3;
$L__BB2_6:
	shl.b32 	%r27, %r27, 1;
	setp.lt.u32 	%p6, %r27, %r2;
	@%p6 bra 	$L__BB2_3;
$L__BB2_7:
	bar.sync 	0;
	ret;
$L__BB2_8:
	shr.u32 	%r7, %r26, 1;
	shl.b32 	%r25, %r25, 1;
	setp.lt.u32 	%p2, %r26, 4;
	mov.u32 	%r26, %r7;
	@%p2 bra 	$L__BB2_1;
	bra.uni 	$L__BB2_8;

}


// ===== COMPILED SASS (sm_100) =====

	.target	sm_100

	.elftype	@"ET_EXEC"


//--------------------- .note.nv.tkinfo           --------------------------
	.section	.note.nv.tkinfo,"",@"SHT_NOTE"
	.sectionflags	@"SHF_NOTE_NV_TKINFO"
	.tkinfo
        /*0018*/ 	.word	0x00000002
        /*0030*/ 	.string	""
        /*0030*/ 	.string	"ptxas"
        /*0030*/ 	.string	"Cuda compilation tools, release 13.0, V13.0.88"
        /*0030*/ 	.string	"Build cuda_13.0.r13.0/compiler.36424714_0"
        /*0030*/ 	.string	"-arch sm_100 -m 64 "



//--------------------- .note.nv.cuinfo           --------------------------
	.section	.note.nv.cuinfo,"",@"SHT_NOTE"
	.sectionflags	@"SHF_NOTE_NV_CUINFO"
        /*0018*/ 	.short	0x0002
        /*001a*/ 	.short	0x0064
        /*001c*/ 	.short	0x0082
	.zero		2


//--------------------- .nv.info                  --------------------------
	.section	.nv.info,"",@"SHT_CUDA_INFO"
	.align	4


	//----- nvinfo : EIATTR_REGCOUNT
	.align		4
        /*0000*/ 	.byte	0x04, 0x2f
        /*0002*/ 	.short	(.L_1 - .L_0)
	.align		4
.L_0:
        /*0004*/ 	.word	index@(_Z8up_sweepPfi)
        /*0008*/ 	.word	0x0000000f


	//----- nvinfo : EIATTR_FRAME_SIZE
	.align		4
.L_1:
        /*000c*/ 	.byte	0x04, 0x11
        /*000e*/ 	.short	(.L_3 - .L_2)
	.align		4
.L_2:
        /*0010*/ 	.word	index@(_Z8up_sweepPfi)
        /*0014*/ 	.word	0x00000000


	//----- nvinfo : EIATTR_REGCOUNT
	.align		4
.L_3:
        /*0018*/ 	.byte	0x04, 0x2f
        /*001a*/ 	.short	(.L_5 - .L_4)
	.align		4
.L_4:
        /*001c*/ 	.word	index@(_Z11assign_zeroPfx)
        /*0020*/ 	.word	0x00000006


	//----- nvinfo : EIATTR_FRAME_SIZE
	.align		4
.L_5:
        /*0024*/ 	.byte	0x04, 0x11
        /*0026*/ 	.short	(.L_7 - .L_6)
	.align		4
.L_6:
        /*0028*/ 	.word	index@(_Z11assign_zeroPfx)
        /*002c*/ 	.word	0x00000000


	//----- nvinfo : EIATTR_REGCOUNT
	.align		4
.L_7:
        /*0030*/ 	.byte	0x04, 0x2f
        /*0032*/ 	.short	(.L_9 - .L_8)
	.align		4
.L_8:
        /*0034*/ 	.word	index@(_Z10down_sweepPfi)
        /*0038*/ 	.word	0x00000010


	//----- nvinfo : EIATTR_FRAME_SIZE
	.align		4
.L_9:
        /*003c*/ 	.byte	0x04, 0x11
        /*003e*/ 	.short	(.L_11 - .L_10)
	.align		4
.L_10:
        /*0040*/ 	.word	index@(_Z10down_sweepPfi)
        /*0044*/ 	.word	0x00000000


	//----- nvinfo : EIATTR_MIN_STACK_SIZE
	.align		4
.L_11:
        /*0048*/ 	.byte	0x04, 0x12
        /*004a*/ 	.short	(.L_13 - .L_12)
	.align		4
.L_12:
        /*004c*/ 	.word	index@(_Z10down_sweepPfi)
        /*0050*/ 	.word	0x00000000


	//----- nvinfo : EIATTR_MIN_STACK_SIZE
	.align		4
.L_13:
        /*0054*/ 	.byte	0x04, 0x12
        /*0056*/ 	.short	(.L_15 - .L_14)
	.align		4
.L_14:
        /*0058*/ 	.word	index@(_Z11assign_zeroPfx)
        /*005c*/ 	.word	0x00000000


	//----- nvinfo : EIATTR_MIN_STACK_SIZE
	.align		4
.L_15:
        /*0060*/ 	.byte	0x04, 0x12
        /*0062*/ 	.short	(.L_17 - .L_16)
	.align		4
.L_16:
        /*0064*/ 	.word	index@(_Z8up_sweepPfi)
        /*0068*/ 	.word	0x00000000
.L_17:


//--------------------- .nv.compat                --------------------------
	.section	.nv.compat,"",@"SHT_CUDA_COMPAT_INFO"
	.align	4
        /*0000*/ 	.byte	0x02, 0x09, 0x00, 0x00, 0x02, 0x02, 0x01, 0x00, 0x02, 0x05, 0x05, 0x00, 0x03, 0x07, 0x01, 0x01
        /*0010*/ 	.byte	0x02, 0x03, 0x00, 0x00, 0x02, 0x06, 0x01, 0x00, 0x04, 0x0b, 0x08, 0x00, 0x09, 0x00, 0x00, 0x00
        /*0020*/ 	.byte	0x00, 0x00, 0x00, 0x00


//--------------------- .nv.info._Z10down_sweepPfi --------------------------
	.section	.nv.info._Z10down_sweepPfi,"",@"SHT_CUDA_INFO"
	.sectionflags	@""
	.align	4


	//----- nvinfo : EIATTR_CUDA_API_VERSION
	.align		4
        /*0000*/ 	.byte	0x04, 0x37
        /*0002*/ 	.short	(.L_19 - .L_18)
.L_18:
        /*0004*/ 	.word	0x00000082


	//----- nvinfo : EIATTR_KPARAM_INFO
	.align		4
.L_19:
        /*0008*/ 	.byte	0x04, 0x17
        /*000a*/ 	.short	(.L_21 - .L_20)
.L_20:
        /*000c*/ 	.word	0x00000000
        /*0010*/ 	.short	0x0001
        /*0012*/ 	.short	0x0008
        /*0014*/ 	.byte	0x00, 0xf0, 0x11, 0x00


	//----- nvinfo : EIATTR_KPARAM_INFO
	.align		4
.L_21:
        /*0018*/ 	.byte	0x04, 0x17
        /*001a*/ 	.short	(.L_23 - .L_22)
.L_22:
        /*001c*/ 	.word	0x00000000
        /*0020*/ 	.short	0x0000
        /*0022*/ 	.short	0x0000
        /*0024*/ 	.byte	0x00, 0xf5, 0x21, 0x00


	//----- nvinfo : EIATTR_SPARSE_MMA_MASK
	.align		4
.L_23:
        /*0028*/ 	.byte	0x03, 0x50
        /*002a*/ 	.short	0x0000


	//----- nvinfo : EIATTR_MAXREG_COUNT
	.align		4
        /*002c*/ 	.byte	0x03, 0x1b
        /*002e*/ 	.short	0x00ff


	//----- nvinfo : EIATTR_NUM_BARRIERS
	.align		4
        /*0030*/ 	.byte	0x02, 0x4c
        /*0032*/ 	.byte	0x01
	.zero		1


	//----- nvinfo : EIATTR_MERCURY_ISA_VERSION
	.align		4
        /*0034*/ 	.byte	0x03, 0x5f
        /*0036*/ 	.short	0x0101


	//----- nvinfo : EIATTR_VRC_CTA_INIT_COUNT
	.align		4
        /*0038*/ 	.byte	0x02, 0x4a
	.zero		1
	.zero		1


	//----- nvinfo : EIATTR_EXIT_INSTR_OFFSETS
	.align		4
        /*003c*/ 	.byte	0x04, 0x1c
        /*003e*/ 	.short	(.L_25 - .L_24)


	//   ....[0]....
.L_24:
        /*0040*/ 	.word	0x000003d0


	//----- nvinfo : EIATTR_CRS_STACK_SIZE
	.align		4
.L_25:
        /*0044*/ 	.byte	0x04, 0x1e
        /*0046*/ 	.short	(.L_27 - .L_26)
.L_26:
        /*0048*/ 	.word	0x00000000


	//----- nvinfo : EIATTR_CBANK_PARAM_SIZE
	.align		4
.L_27:
        /*004c*/ 	.byte	0x03, 0x19
        /*004e*/ 	.short	0x000c


	//----- nvinfo : EIATTR_PARAM_CBANK
	.align		4
        /*0050*/ 	.byte	0x04, 0x0a
        /*0052*/ 	.short	(.L_29 - .L_28)
	.align		4
.L_28:
        /*0054*/ 	.word	index@(.nv.constant0._Z10down_sweepPfi)
        /*0058*/ 	.short	0x0380
        /*005a*/ 	.short	0x000c


	//----- nvinfo : EIATTR_SW_WAR
	.align		4
.L_29:
        /*005c*/ 	.byte	0x04, 0x36
        /*005e*/ 	.short	(.L_31 - .L_30)
.L_30:
        /*0060*/ 	.word	0x00000008
.L_31:


//--------------------- .nv.info._Z11assign_zeroPfx --------------------------
	.section	.nv.info._Z11assign_zeroPfx,"",@"SHT_CUDA_INFO"
	.sectionflags	@""
	.align	4


	//----- nvinfo : EIATTR_CUDA_API_VERSION
	.align		4
        /*0000*/ 	.byte	0x04, 0x37
        /*0002*/ 	.short	(.L_33 - .L_32)
.L_32:
        /*0004*/ 	.word	0x00000082


	//----- nvinfo : EIATTR_KPARAM_INFO
	.align		4
.L_33:
        /*0008*/ 	.byte	0x04, 0x17
        /*000a*/ 	.short	(.L_35 - .L_34)
.L_34:
        /*000c*/ 	.word	0x00000000
        /*0010*/ 	.short	0x0001
        /*0012*/ 	.short	0x0008
        /*0014*/ 	.byte	0x00, 0xf0, 0x21, 0x00


	//----- nvinfo : EIATTR_KPARAM_INFO
	.align		4
.L_35:
        /*0018*/ 	.byte	0x04, 0x17
        /*001a*/ 	.short	(.L_37 - .L_36)
.L_36:
        /*001c*/ 	.word	0x00000000
        /*0020*/ 	.short	0x0000
        /*0022*/ 	.short	0x0000
        /*0024*/ 	.byte	0x00, 0xf5, 0x21, 0x00


	//----- nvinfo : EIATTR_SPARSE_MMA_MASK
	.align		4
.L_37:
        /*0028*/ 	.byte	0x03, 0x50
        /*002a*/ 	.short	0x0000


	//----- nvinfo : EIATTR_MAXREG_COUNT
	.align		4
        /*002c*/ 	.byte	0x03, 0x1b
        /*002e*/ 	.short	0x00ff


	//----- nvinfo : EIATTR_MERCURY_ISA_VERSION
	.align		4
        /*0030*/ 	.byte	0x03, 0x5f
        /*0032*/ 	.short	0x0101


	//----- nvinfo : EIATTR_VRC_CTA_INIT_COUNT
	.align		4
        /*0034*/ 	.byte	0x02, 0x4a
	.zero		1
	.zero		1


	//----- nvinfo : EIATTR_EXIT_INSTR_OFFSETS
	.align		4
        /*0038*/ 	.byte	0x04, 0x1c
        /*003a*/ 	.short	(.L_39 - .L_38)


	//   ....[0]....
.L_38:
        /*003c*/ 	.word	0x00000080


	//----- nvinfo : EIATTR_CBANK_PARAM_SIZE
	.align		4
.L_39:
        /*0040*/ 	.byte	0x03, 0x19
        /*0042*/ 	.short	0x0010


	//----- nvinfo : EIATTR_PARAM_CBANK
	.align		4
        /*0044*/ 	.byte	0x04, 0x0a
        /*0046*/ 	.short	(.L_41 - .L_40)
	.align		4
.L_40:
        /*0048*/ 	.word	index@(.nv.constant0._Z11assign_zeroPfx)
        /*004c*/ 	.short	0x0380
        /*004e*/ 	.short	0x0010


	//----- nvinfo : EIATTR_SW_WAR
	.align		4
.L_41:
        /*0050*/ 	.byte	0x04, 0x36
        /*0052*/ 	.short	(.L_43 - .L_42)
.L_42:
        /*0054*/ 	.word	0x00000008
.L_43:


//--------------------- .nv.info._Z8up_sweepPfi   --------------------------
	.section	.nv.info._Z8up_sweepPfi,"",@"SHT_CUDA_INFO"
	.sectionflags	@""
	.align	4


	//----- nvinfo : EIATTR_CUDA_API_VERSION
	.align		4
        /*0000*/ 	.byte	0x04, 0x37
        /*0002*/ 	.short	(.L_45 - .L_44)
.L_44:
        /*0004*/ 	.word	0x00000082


	//----- nvinfo : EIATTR_KPARAM_INFO
	.align		4
.L_45:
        /*0008*/ 	.byte	0x04, 0x17
        /*000a*/ 	.short	(.L_47 - .L_46)
.L_46:
        /*000c*/ 	.word	0x00000000
        /*0010*/ 	.short	0x0001
        /*0012*/ 	.short	0x0008
        /*0014*/ 	.byte	0x00, 0xf0, 0x11, 0x00


	//----- nvinfo : EIATTR_KPARAM_INFO
	.align		4
.L_47:
        /*0018*/ 	.byte	0x04, 0x17
        /*001a*/ 	.short	(.L_49 - .L_48)
.L_48:
        /*001c*/ 	.word	0x00000000
        /*0020*/ 	.short	0x0000
        /*0022*/ 	.short	0x0000
        /*0024*/ 	.byte	0x00, 0xf5, 0x21, 0x00


	//----- nvinfo : EIATTR_SPARSE_MMA_MASK
	.align		4
.L_49:
        /*0028*/ 	.byte	0x03, 0x50
        /*002a*/ 	.short	0x0000


	//----- nvinfo : EIATTR_MAXREG_COUNT
	.align		4
        /*002c*/ 	.byte	0x03, 0x1b
        /*002e*/ 	.short	0x00ff


	//----- nvinfo : EIATTR_NUM_BARRIERS
	.align		4
        /*0030*/ 	.byte	0x02, 0x4c
        /*0032*/ 	.byte	0x01
	.zero		1


	//----- nvinfo : EIATTR_MERCURY_ISA_VERSION
	.align		4
        /*0034*/ 	.byte	0x03, 0x5f
        /*0036*/ 	.short	0x0101


	//----- nvinfo : EIATTR_VRC_CTA_INIT_COUNT
	.align		4
        /*0038*/ 	.byte	0x02, 0x4a
	.zero		1
	.zero		1


	//----- nvinfo : EIATTR_EXIT_INSTR_OFFSETS
	.align		4
        /*003c*/ 	.byte	0x04, 0x1c
        /*003e*/ 	.short	(.L_51 - .L_50)


	//   ....[0]....
.L_50:
        /*0040*/ 	.word	0x00000030


	//   ....[1]....
        /*0044*/ 	.word	0x00000350


	//----- nvinfo : EIATTR_CRS_STACK_SIZE
	.align		4
.L_51:
        /*0048*/ 	.byte	0x04, 0x1e
        /*004a*/ 	.short	(.L_53 - .L_52)
.L_52:
        /*004c*/ 	.word	0x00000000


	//----- nvinfo : EIATTR_CBANK_PARAM_SIZE
	.align		4
.L_53:
        /*0050*/ 	.byte	0x03, 0x19
        /*0052*/ 	.short	0x000c


	//----- nvinfo : EIATTR_PARAM_CBANK
	.align		4
        /*0054*/ 	.byte	0x04, 0x0a
        /*0056*/ 	.short	(.L_55 - .L_54)
	.align		4
.L_54:
        /*0058*/ 	.word	index@(.nv.constant0._Z8up_sweepPfi)
        /*005c*/ 	.short	0x0380
        /*005e*/ 	.short	0x000c


	//----- nvinfo : EIATTR_SW_WAR
	.align		4
.L_55:
        /*0060*/ 	.byte	0x04, 0x36
        /*0062*/ 	.short	(.L_57 - .L_56)
.L_56:
        /*0064*/ 	.word	0x00000008
.L_57:


//--------------------- .nv.callgraph             --------------------------
	.section	.nv.callgraph,"",@"SHT_CUDA_CALLGRAPH"
	.align	4
	.sectionentsize	8
	.align		4
        /*0000*/ 	.word	0x00000000
	.align		4
        /*0004*/ 	.word	0xffffffff
	.align		4
        /*0008*/ 	.word	0x00000000
	.align		4
        /*000c*/ 	.word	0xfffffffe
	.align		4
        /*0010*/ 	.word	0x00000000
	.align		4
        /*0014*/ 	.word	0xfffffffd
	.align		4
        /*0018*/ 	.word	0x00000000
	.align		4
        /*001c*/ 	.word	0xfffffffc


//--------------------- .text._Z10down_sweepPfi   --------------------------
	.section	.text._Z10down_sweepPfi,"ax",@progbits
	.align	128
        .global         _Z10down_sweepPfi
        .type           _Z10down_sweepPfi,@function
        .size           _Z10down_sweepPfi,(.L_x_13 - _Z10down_sweepPfi)
        .other          _Z10down_sweepPfi,@"STO_CUDA_ENTRY STV_DEFAULT"
_Z10down_sweepPfi:
.text._Z10down_sweepPfi:
[----:B------:R-:W-:Y:S01]  /*0000*/  LDC R1, c[0x0][0x37c] ;  /* 0x0000df00ff017b82 */ /* 0x000fe20000000800 */
[----:B------:R-:W0:Y:S01]  /*0010*/  LDCU UR6, c[0x0][0x360] ;  /* 0x00006c00ff0677ac */ /* 0x000e220008000800 */
[----:B------:R-:W1:Y:S01]  /*0020*/  LDCU UR7, c[0x0][0x388] ;  /* 0x00007100ff0777ac */ /* 0x000e620008000800 */
[----:B0-----:R-:W-:-:S09]  /*0030*/  UISETP.GE.U32.AND UP0, UPT, UR6, 0x2, UPT ;  /* 0x000000020600788c */ /* 0x001fd2000bf06070 */
[----:B-1----:R-:W-:Y:S05]  /*0040*/  BRA.U !UP0, `(.L_x_0) ;  /* 0x0000000108187547 */ /* 0x002fea000b800000 */
[----:B------:R-:W-:-:S05]  /*0050*/  UMOV UR4, UR6 ;  /* 0x0000000600047c82 */ /* 0x000fca0008000000 */
.L_x_1:
[----:B------:R-:W-:Y:S02]  /*0060*/  UISETP.GE.U32.AND UP1, UPT, UR4, 0x4, UPT ;  /* 0x000000040400788c */ /* 0x000fe4000bf26070 */
[----:B------:R-:W-:Y:S02]  /*0070*/  USHF.R.U32.HI UR5, URZ, 0x1, UR4 ;  /* 0x00000001ff057899 */ /* 0x000fe40008011604 */
[----:B------:R-:W-:-:S05]  /*0080*/  USHF.L.U32 UR7, UR7, 0x1, URZ ;  /* 0x0000000107077899 */ /* 0x000fca00080006ff */
[----:B------:R-:W-:Y:S01]  /*0090*/  UMOV UR4, UR5 ;  /* 0x0000000500047c82 */ /* 0x000fe20008000000 */
[----:B------:R-:W-:Y:S06]  /*00a0*/  BRA.U UP1, `(.L_x_1) ;  /* 0xfffffffd01ec7547 */ /* 0x000fec000b83ffff */
.L_x_0:
[----:B------:R-:W-:Y:S05]  /*00b0*/  BRA.U !UP0, `(.L_x_2) ;  /* 0x0000000108c07547 */ /* 0x000fea000b800000 */
[----:B------:R-:W0:Y:S01]  /*00c0*/  I2F.U32.RP R4, UR6 ;  /* 0x0000000600047d06 */ /* 0x000e220008209000 */
[----:B------:R-:W1:Y:S01]  /*00d0*/  S2R R13, SR_TID.X ;  /* 0x00000000000d7919 */ /* 0x000e620000002100 */
[----:B------:R-:W-:Y:S01]  /*00e0*/  ISETP.NE.U32.AND P2, PT, RZ, UR6, PT ;  /* 0x00000006ff007c0c */ /* 0x000fe2000bf45070 */
[----:B------:R-:W2:Y:S01]  /*00f0*/  LDCU.64 UR8, c[0x0][0x358] ;  /* 0x00006b00ff0877ac */ /* 0x000ea20008000a00 */
[----:B------:R-:W1:Y:S01]  /*0100*/  S2R R0, SR_CTAID.X ;  /* 0x0000000000007919 */ /* 0x000e620000002500 */
[----:B------:R-:W-:-:S03]  /*0110*/  UMOV UR4, 0x1 ;  /* 0x0000000100047882 */ /* 0x000fc60000000000 */
[----:B0-----:R-:W0:Y:S02]  /*0120*/  MUFU.RCP R4, R4 ;  /* 0x0000000400047308 */ /* 0x001e240000001000 */
[----:B0-----:R-:W-:-:S06]  /*0130*/  IADD3 R2, PT, PT, R4, 0xffffffe, RZ ;  /* 0x0ffffffe04027810 */ /* 0x001fcc0007ffe0ff */
[----:B------:R0:W3:Y:S01]  /*0140*/  F2I.FTZ.U32.TRUNC.NTZ R3, R2 ;  /* 0x0000000200037305 */ /* 0x0000e2000021f000 */
[----:B-1----:R-:W-:Y:S02]  /*0150*/  IMAD R0, R0, UR6, R13 ;  /* 0x0000000600007c24 */ /* 0x002fe4000f8e020d */
[----:B0-----:R-:W-:Y:S01]  /*0160*/  IMAD.MOV.U32 R2, RZ, RZ, RZ ;  /* 0x000000ffff027224 */ /* 0x001fe200078e00ff */
[----:B---3--:R-:W-:-:S05]  /*0170*/  IADD3 R5, PT, PT, RZ, -R3, RZ ;  /* 0x80000003ff057210 */ /* 0x008fca0007ffe0ff */
[----:B------:R-:W-:-:S04]  /*0180*/  IMAD R5, R5, UR6, RZ ;  /* 0x0000000605057c24 */ /* 0x000fc8000f8e02ff */
[----:B------:R-:W-:-:S06]  /*0190*/  IMAD.HI.U32 R3, R3, R5, R2 ;  /* 0x0000000503037227 */ /* 0x000fcc00078e0002 */
[----:B------:R-:W-:-:S05]  /*01a0*/  IMAD.HI.U32 R8, R3, R0, RZ ;  /* 0x0000000003087227 */ /* 0x000fca00078e00ff */
[----:B------:R-:W-:-:S05]  /*01b0*/  IADD3 R3, PT, PT, -R8, RZ, RZ ;  /* 0x000000ff08037210 */ /* 0x000fca0007ffe1ff */
[----:B------:R-:W-:Y:S02]  /*01c0*/  IMAD R0, R3, UR6, R0 ;  /* 0x0000000603007c24 */ /* 0x000fe4000f8e0200 */
[----:B------:R-:W0:Y:S03]  /*01d0*/  LDC.64 R2, c[0x0][0x380] ;  /* 0x0000e000ff027b82 */ /* 0x000e260000000a00 */
[----:B------:R-:W-:-:S13]  /*01e0*/  ISETP.GE.U32.AND P0, PT, R0, UR6, PT ;  /* 0x0000000600007c0c */ /* 0x000fda000bf06070 */
[----:B------:R-:W-:Y:S01]  /*01f0*/  @P0 VIADD R0, R0, -UR6 ;  /* 0x8000000600000c36 */ /* 0x000fe20008000000 */
[----:B------:R-:W-:-:S04]  /*0200*/  @P0 IADD3 R8, PT, PT, R8, 0x1, RZ ;  /* 0x0000000108080810 */ /* 0x000fc80007ffe0ff */
[----:B------:R-:W-:-:S13]  /*0210*/  ISETP.GE.U32.AND P1, PT, R0, UR6, PT ;  /* 0x0000000600007c0c */ /* 0x000fda000bf26070 */
[----:B------:R-:W-:Y:S01]  /*0220*/  @P1 VIADD R8, R8, 0x1 ;  /* 0x0000000108081836 */ /* 0x000fe20000000000 */
[----:B--2---:R-:W-:-:S07]  /*0230*/  @!P2 LOP3.LUT R8, RZ, UR6, RZ, 0x33, !PT ;  /* 0x00000006ff08ac12 */ /* 0x004fce000f8e33ff */
.L_x_5:
[----:B------:R-:W-:Y:S01]  /*0240*/  BAR.SYNC.DEFER_BLOCKING 0x0 ;  /* 0x0000000000007b1d */ /* 0x000fe20000010000 */
[----:B------:R-:W-:Y:S01]  /*0250*/  ISETP.GE.U32.AND P0, PT, R13, UR4, PT ;  /* 0x000000040d007c0c */ /* 0x000fe2000bf06070 */
[----:B------:R-:W-:-:S04]  /*0260*/  USHF.R.S32.HI UR7, URZ, 0x1, UR7 ;  /* 0x00000001ff077899 */ /* 0x000fc80008011407 */
[----:B------:R-:W-:Y:S08]  /*0270*/  BSSY.RECONVERGENT B0, `(.L_x_3) ;  /* 0x0000011000007945 */ /* 0x000ff00003800200 */
[----:B-1----:R-:W-:Y:S05]  /*0280*/  @P0 BRA `(.L_x_4) ;  /* 0x00000000003c0947 */ /* 0x002fea0003800000 */
[----:B------:R-:W-:-:S04]  /*0290*/  IMAD R0, R8, UR4, R13 ;  /* 0x0000000408007c24 */ /* 0x000fc8000f8e020d */
[----:B------:R-:W-:-:S05]  /*02a0*/  IMAD R0, R0, UR7, RZ ;  /* 0x0000000700007c24 */ /* 0x000fca000f8e02ff */
[----:B------:R-:W-:-:S04]  /*02b0*/  LEA R0, R0, UR7, 0x1 ;  /* 0x0000000700007c11 */ /* 0x000fc8000f8e08ff */
[----:B------:R-:W-:-:S04]  /*02c0*/  IADD3 R5, PT, PT, R0, -0x1, RZ ;  /* 0xffffffff00057810 */ /* 0x000fc80007ffe0ff */
[----:B------:R-:W-:-:S04]  /*02d0*/  IADD3 R6, PT, PT, R5, UR7, RZ ;  /* 0x0000000705067c10 */ /* 0x000fc8000fffe0ff */
[----:B------:R-:W-:-:S04]  /*02e0*/  VIMNMX.U32 R0, PT, PT, R5, R6, !PT ;  /* 0x0000000605007248 */ /* 0x000fc80007fe0000 */
[----:B------:R-:W-:-:S13]  /*02f0*/  ISETP.GT.U32.AND P0, PT, R0, 0x400, PT ;  /* 0x000004000000780c */ /* 0x000fda0003f04070 */
[----:B------:R-:W-:Y:S05]  /*0300*/  @P0 BRA `(.L_x_4) ;  /* 0x00000000001c0947 */ /* 0x000fea0003800000 */
[----:B0-----:R-:W-:-:S04]  /*0310*/  IMAD.WIDE.U32 R4, R5, 0x4, R2 ;  /* 0x0000000405047825 */ /* 0x001fc800078e0002 */
[----:B------:R-:W-:Y:S01]  /*0320*/  IMAD.WIDE.U32 R6, R6, 0x4, R2 ;  /* 0x0000000406067825 */ /* 0x000fe200078e0002 */
[----:B------:R-:W2:Y:S04]  /*0330*/  LDG.E R0, desc[UR8][R4.64] ;  /* 0x0000000804007981 */ /* 0x000ea8000c1e1900 */
[----:B------:R-:W2:Y:S02]  /*0340*/  LDG.E R9, desc[UR8][R6.64] ;  /* 0x0000000806097981 */ /* 0x000ea4000c1e1900 */
[----:B--2---:R-:W-:Y:S02]  /*0350*/  FADD R11, R0, R9 ;  /* 0x00000009000b7221 */ /* 0x004fe40000000000 */
[----:B------:R1:W-:Y:S04]  /*0360*/  STG.E desc[UR8][R4.64], R9 ;  /* 0x0000000904007986 */ /* 0x0003e8000c101908 */
[----:B------:R1:W-:Y:S02]  /*0370*/  STG.E desc[UR8][R6.64], R11 ;  /* 0x0000000b06007986 */ /* 0x0003e4000c101908 */
.L_x_4:
[----:B------:R-:W-:Y:S05]  /*0380*/  BSYNC.RECONVERGENT B0 ;  /* 0x0000000000007941 */ /* 0x000fea0003800200 */
.L_x_3:
[----:B------:R-:W-:-:S04]  /*0390*/  USHF.L.U32 UR4, UR4, 0x1, URZ ;  /* 0x0000000104047899 */ /* 0x000fc800080006ff */
[----:B------:R-:W-:-:S09]  /*03a0*/  UISETP.GE.U32.AND UP0, UPT, UR4, UR6, UPT ;  /* 0x000000060400728c */ /* 0x000fd2000bf06070 */
[----:B------:R-:W-:Y:S05]  /*03b0*/  BRA.U !UP0, `(.L_x_5) ;  /* 0xfffffffd08a07547 */ /* 0x000fea000b83ffff */
.L_x_2:
[----:B------:R-:W-:Y:S06]  /*03c0*/  BAR.SYNC.DEFER_BLOCKING 0x0 ;  /* 0x0000000000007b1d */ /* 0x000fec0000010000 */
[----:B------:R-:W-:Y:S05]  /*03d0*/  EXIT ;  /* 0x000000000000794d */ /* 0x000fea0003800000 */
.L_x_6:
[----:B------:R-:W-:-:S00]  /*03e0*/  BRA `(.L_x_6) ;  /* 0xfffffffc00fc7947 */ /* 0x000fc0000383ffff */
[----:B------:R-:W-:-:S00]  /*03f0*/  NOP ;  /* 0x0000000000007918 */ /* 0x000fc00000000000 */
        /* <DEDUP_REMOVED lines=8> */
.L_x_13:


//--------------------- .text._Z11assign_zeroPfx  --------------------------
	.section	.text._Z11assign_zeroPfx,"ax",@progbits
	.align	128
        .global         _Z11assign_zeroPfx
        .type           _Z11assign_zeroPfx,@function
        .size           _Z11assign_zeroPfx,(.L_x_14 - _Z11assign_zeroPfx)
        .other          _Z11assign_zeroPfx,@"STO_CUDA_ENTRY STV_DEFAULT"
_Z11assign_zeroPfx:
.text._Z11assign_zeroPfx:
[----:B------:R-:W-:Y:S01]  /*0000*/  LDC R1, c[0x0][0x37c] ;  /* 0x0000df00ff017b82 */ /* 0x000fe20000000800 */
[----:B------:R-:W0:Y:S01]  /*0010*/  LDCU.128 UR4, c[0x0][0x380] ;  /* 0x00007000ff0477ac */ /* 0x000e220008000c00 */
[----:B------:R-:W1:Y:S01]  /*0020*/  LDCU.64 UR8, c[0x0][0x358] ;  /* 0x00006b00ff0877ac */ /* 0x000e620008000a00 */
[----:B0-----:R-:W-:-:S04]  /*0030*/  ULEA UR4, UP0, UR6, UR4, 0x2 ;  /* 0x0000000406047291 */ /* 0x001fc8000f8010ff */
[----:B------:R-:W-:Y:S02]  /*0040*/  ULEA.HI.X UR5, UR6, UR5, UR7, 0x2, UP0 ;  /* 0x0000000506057291 */ /* 0x000fe400080f1407 */
[----:B------:R-:W-:-:S04]  /*0050*/  MOV R2, UR4 ;  /* 0x0000000400027c02 */ /* 0x000fc80008000f00 */
[----:B------:R-:W-:-:S05]  /*0060*/  MOV R3, UR5 ;  /* 0x0000000500037c02 */ /* 0x000fca0008000f00 */
[----:B-1----:R-:W-:Y:S01]  /*0070*/  STG.E desc[UR8][R2.64+-0x4], RZ ;  /* 0xfffffcff02007986 */ /* 0x002fe2000c101908 */
[----:B------:R-:W-:Y:S05]  /*0080*/  EXIT ;  /* 0x000000000000794d */ /* 0x000fea0003800000 */
.L_x_7:
        /* <DEDUP_REMOVED lines=15> */
.L_x_14:


//--------------------- .text._Z8up_sweepPfi      --------------------------
	.section	.text._Z8up_sweepPfi,"ax",@progbits
	.align	128
        .global         _Z8up_sweepPfi
        .type           _Z8up_sweepPfi,@function
        .size           _Z8up_sweepPfi,(.L_x_15 - _Z8up_sweepPfi)
        .other          _Z8up_sweepPfi,@"STO_CUDA_ENTRY STV_DEFAULT"
_Z8up_sweepPfi:
.text._Z8up_sweepPfi:
[----:B------:R-:W-:Y:S08]  /*0000*/  LDC R1, c[0x0][0x37c] ;  /* 0x0000df00ff017b82 */ /* 0x000ff00000000800 */
[----:B------:R-:W0:Y:S02]  /*0010*/  LDC R0, c[0x0][0x360] ;  /* 0x0000d800ff007b82 */ /* 0x000e240000000800 */
[----:B0-----:R-:W-:-:S13]  /*0020*/  ISETP.GE.U32.AND P0, PT, R0, 0x2, PT ;  /* 0x000000020000780c */ /* 0x001fda0003f06070 */
[----:B------:R-:W-:Y:S05]  /*0030*/  @!P0 EXIT ;  /* 0x000000000000894d */ /* 0x000fea0003800000 */
[----:B------:R-:W0:Y:S01]  /*0040*/  I2F.U32.RP R4, R0 ;  /* 0x0000000000047306 */ /* 0x000e220000209000 */
[----:B------:R-:W1:Y:S01]  /*0050*/  S2R R5, SR_TID.X ;  /* 0x0000000000057919 */ /* 0x000e620000002100 */
[----:B------:R-:W1:Y:S01]  /*0060*/  S2UR UR4, SR_CTAID.X ;  /* 0x00000000000479c3 */ /* 0x000e620000002500 */
[----:B------:R-:W-:Y:S01]  /*0070*/  IADD3 R7, PT, PT, RZ, -R0, RZ ;  /* 0x80000000ff077210 */ /* 0x000fe20007ffe0ff */
[----:B------:R-:W2:Y:S01]  /*0080*/  LDCU UR6, c[0x0][0x388] ;  /* 0x00007100ff0677ac */ /* 0x000ea20008000800 */
[----:B------:R-:W-:-:S03]  /*0090*/  ISETP.NE.U32.AND P2, PT, R0, RZ, PT ;  /* 0x000000ff0000720c */ /* 0x000fc60003f45070 */
[----:B0-----:R-:W0:Y:S02]  /*00a0*/  MUFU.RCP R4, R4 ;  /* 0x0000000400047308 */ /* 0x001e240000001000 */
[----:B0-----:R-:W-:Y:S02]  /*00b0*/  IADD3 R2, PT, PT, R4, 0xffffffe, RZ ;  /* 0x0ffffffe04027810 */ /* 0x001fe40007ffe0ff */
[----:B--2---:R-:W-:-:S04]  /*00c0*/  MOV R4, UR6 ;  /* 0x0000000600047c02 */ /* 0x004fc80008000f00 */
[----:B------:R0:W2:Y:S02]  /*00d0*/  F2I.FTZ.U32.TRUNC.NTZ R3, R2 ;  /* 0x0000000200037305 */ /* 0x0000a4000021f000 */
[----:B0-----:R-:W-:Y:S02]  /*00e0*/  IMAD.MOV.U32 R2, RZ, RZ, RZ ;  /* 0x000000ffff027224 */ /* 0x001fe400078e00ff */
[----:B--2---:R-:W-:-:S04]  /*00f0*/  IMAD R7, R7, R3, RZ ;  /* 0x0000000307077224 */ /* 0x004fc800078e02ff */
[----:B------:R-:W-:-:S04]  /*0100*/  IMAD.HI.U32 R6, R3, R7, R2 ;  /* 0x0000000703067227 */ /* 0x000fc800078e0002 */
[----:B-1----:R-:W-:Y:S01]  /*0110*/  IMAD R3, R0, UR4, R5 ;  /* 0x0000000400037c24 */ /* 0x002fe2000f8e0205 */
[----:B------:R-:W0:Y:S03]  /*0120*/  LDCU.64 UR4, c[0x0][0x358] ;  /* 0x00006b00ff0477ac */ /* 0x000e260008000a00 */
[----:B------:R-:W-:-:S05]  /*0130*/  IMAD.HI.U32 R10, R6, R3, RZ ;  /* 0x00000003060a7227 */ /* 0x000fca00078e00ff */
[----:B------:R-:W-:-:S05]  /*0140*/  IADD3 R7, PT, PT, -R10, RZ, RZ ;  /* 0x000000ff0a077210 */ /* 0x000fca0007ffe1ff */
[----:B------:R-:W-:Y:S02]  /*0150*/  IMAD R7, R0, R7, R3 ;  /* 0x0000000700077224 */ /* 0x000fe400078e0203 */
[----:B------:R-:W1:Y:S03]  /*0160*/  LDC.64 R2, c[0x0][0x380] ;  /* 0x0000e000ff027b82 */ /* 0x000e660000000a00 */
[----:B------:R-:W-:-:S13]  /*0170*/  ISETP.GE.U32.AND P0, PT, R7, R0, PT ;  /* 0x000000000700720c */ /* 0x000fda0003f06070 */
[----:B------:R-:W-:Y:S01]  /*0180*/  @P0 IMAD.IADD R7, R7, 0x1, -R0 ;  /* 0x0000000107070824 */ /* 0x000fe200078e0a00 */
[----:B------:R-:W-:-:S04]  /*0190*/  @P0 IADD3 R10, PT, PT, R10, 0x1, RZ ;  /* 0x000000010a0a0810 */ /* 0x000fc80007ffe0ff */
[----:B------:R-:W-:-:S13]  /*01a0*/  ISETP.GE.U32.AND P1, PT, R7, R0, PT ;  /* 0x000000000700720c */ /* 0x000fda0003f26070 */
[----:B------:R-:W-:Y:S01]  /*01b0*/  @P1 VIADD R10, R10, 0x1 ;  /* 0x000000010a0a1836 */ /* 0x000fe20000000000 */
[----:B0-----:R-:W-:-:S07]  /*01c0*/  @!P2 LOP3.LUT R10, RZ, R0, RZ, 0x33, !PT ;  /* 0x00000000ff0aa212 */ /* 0x001fce00078e33ff */
.L_x_11:
[----:B------:R-:W-:Y:S01]  /*01d0*/  SHF.R.U32.HI R12, RZ, 0x1, R0 ;  /* 0x00000001ff0c7819 */ /* 0x000fe20000011600 */
[----:B------:R-:W-:Y:S03]  /*01e0*/  BAR.SYNC.DEFER_BLOCKING 0x0 ;  /* 0x0000000000007b1d */ /* 0x000fe60000010000 */
[----:B------:R-:W-:-:S03]  /*01f0*/  ISETP.GE.U32.AND P0, PT, R5, R12, PT ;  /* 0x0000000c0500720c */ /* 0x000fc60003f06070 */
[----:B------:R-:W-:Y:S10]  /*0200*/  BSSY.RECONVERGENT B0, `(.L_x_8) ;  /* 0x0000011000007945 */ /* 0x000ff40003800200 */
[----:B0-----:R-:W-:Y:S05]  /*0210*/  @P0 BRA `(.L_x_9) ;  /* 0x0000000000380947 */ /* 0x001fea0003800000 */
[----:B------:R-:W-:-:S04]  /*0220*/  IMAD R7, R10, R12, R5 ;  /* 0x0000000c0a077224 */ /* 0x000fc800078e0205 */
[----:B------:R-:W-:-:S04]  /*0230*/  IMAD R7, R4, R7, RZ ;  /* 0x0000000704077224 */ /* 0x000fc800078e02ff */
[----:B------:R-:W-:-:S05]  /*0240*/  IMAD R7, R7, 0x2, R4 ;  /* 0x0000000207077824 */ /* 0x000fca00078e0204 */
[----:B------:R-:W-:-:S05]  /*0250*/  IADD3 R7, PT, PT, R7, -0x1, RZ ;  /* 0xffffffff07077810 */ /* 0x000fca0007ffe0ff */
[----:B------:R-:W-:-:S05]  /*0260*/  IMAD.IADD R8, R4, 0x1, R7 ;  /* 0x0000000104087824 */ /* 0x000fca00078e0207 */
[----:B------:R-:W-:-:S04]  /*0270*/  VIMNMX.U32 R6, PT, PT, R7, R8, !PT ;  /* 0x0000000807067248 */ /* 0x000fc80007fe0000 */
[----:B------:R-:W-:-:S13]  /*0280*/  ISETP.GT.U32.AND P0, PT, R6, 0x400, PT ;  /* 0x000004000600780c */ /* 0x000fda0003f04070 */
[----:B------:R-:W-:Y:S05]  /*0290*/  @P0 BRA `(.L_x_10) ;  /* 0x00000000001c0947 */ /* 0x000fea0003800000 */
[----:B-1----:R-:W-:-:S04]  /*02a0*/  IMAD.WIDE.U32 R6, R7, 0x4, R2 ;  /* 0x0000000407067825 */ /* 0x002fc800078e0002 */
[----:B------:R-:W-:Y:S02]  /*02b0*/  IMAD.WIDE.U32 R8, R8, 0x4, R2 ;  /* 0x0000000408087825 */ /* 0x000fe400078e0002 */
[----:B------:R-:W2:Y:S04]  /*02c0*/  LDG.E R6, desc[UR4][R6.64] ;  /* 0x0000000406067981 */ /* 0x000ea8000c1e1900 */
[----:B------:R-:W2:Y:S02]  /*02d0*/  LDG.E R11, desc[UR4][R8.64] ;  /* 0x00000004080b7981 */ /* 0x000ea4000c1e1900 */
[----:B--2---:R-:W-:-:S05]  /*02e0*/  FADD R11, R6, R11 ;  /* 0x0000000b060b7221 */ /* 0x004fca0000000000 */
[----:B------:R0:W-:Y:S02]  /*02f0*/  STG.E desc[UR4][R8.64], R11 ;  /* 0x0000000b08007986 */ /* 0x0001e4000c101904 */
.L_x_9:
[----:B------:R-:W-:-:S07]  /*0300*/  SHF.L.U32 R4, R4, 0x1, RZ ;  /* 0x0000000104047819 */ /* 0x000fce00000006ff */
.L_x_10:
[----:B------:R-:W-:Y:S05]  /*0310*/  BSYNC.RECONVERGENT B0 ;  /* 0x0000000000007941 */ /* 0x000fea0003800200 */
.L_x_8:
[----:B------:R-:W-:Y:S01]  /*0320*/  ISETP.GT.U32.AND P0, PT, R0, 0x3, PT ;  /* 0x000000030000780c */ /* 0x000fe20003f04070 */
[----:B------:R-:W-:-:S12]  /*0330*/  IMAD.MOV.U32 R0, RZ, RZ, R12 ;  /* 0x000000ffff007224 */ /* 0x000fd800078e000c */
[----:B------:R-:W-:Y:S05]  /*0340*/  @P0 BRA `(.L_x_11) ;  /* 0xfffffffc00a00947 */ /* 0x000fea000383ffff */
[----:B------:R-:W-:Y:S05]  /*0350*/  EXIT ;  /* 0x000000000000794d */ /* 0x000fea0003800000 */
.L_x_12:
        /* <DEDUP_REMOVED lines=10> */
.L_x_15:


//--------------------- .nv.shared.reserved.0     --------------------------
	.section	.nv.shared.reserved.0,"aw",@nobits
	.weak		__nv_reservedSMEM_offset_0_alias
	.size		__nv_reservedSMEM_offset_0_alias, 0, 64
	.other		__nv_reservedSMEM_offset_0_alias,@"STO_CUDA_RESERVED_SHARED STV_DEFAULT"
__nv_reservedSMEM_offset_0_alias:
	.zero		0
	.zero		64


//--------------------- .nv.constant0._Z10down_sweepPfi --------------------------
	.section	.nv.constant0._Z10down_sweepPfi,"a",@progbits
	.sectionflags	@""
	.align	4
.nv.constant0._Z10down_sweepPfi:
	.zero		908


//--------------------- .nv.constant0._Z11assign_zeroPfx --------------------------
	.section	.nv.constant0._Z11assign_zeroPfx,"a",@progbits
	.sectionflags	@""
	.align	4
.nv.constant0._Z11assign_zeroPfx:
	.zero		912


//--------------------- .nv.constant0._Z8up_sweepPfi --------------------------
	.section	.nv.constant0._Z8up_sweepPfi,"a",@progbits
	.sectionflags	@""
	.align	4
.nv.constant0._Z8up_sweepPfi:
	.zero		908


//--------------------- SYMBOLS --------------------------

	.type		.nv.reservedSmem.offset0,@object
	.size		.nv.reservedSmem.offset0,0x4
